	.headerflags	@"EF_CUDA_TEXMODE_UNIFIED EF_CUDA_64BIT_ADDRESS EF_CUDA_ACCELERATORS EF_CUDA_SM90 EF_CUDA_VIRTUAL_SM(EF_CUDA_SM90)"
	.elftype	@"ET_EXEC"


//--------------------- .nv.info                  --------------------------
	.section	.nv.info,"",@"SHT_CUDA_INFO"
	.align	4


	//----- nvinfo : EIATTR_REGCOUNT
	.align		4
        /*0000*/ 	.byte	0x04, 0x2f
        /*0002*/ 	.short	(.L_2 - .L_1)
	.align		4
.L_1:
        /*0004*/ 	.word	index@(triton_poi_fused_add_convolution_mul_tanh_6)
        /*0008*/ 	.word	0x00000011


	//----- nvinfo : EIATTR_MIN_STACK_SIZE
	.align		4
.L_2:
        /*000c*/ 	.byte	0x04, 0x12
        /*000e*/ 	.short	(.L_4 - .L_3)
	.align		4
.L_3:
        /*0010*/ 	.word	index@(triton_poi_fused_add_convolution_mul_tanh_6)
        /*0014*/ 	.word	0x00000000


	//----- nvinfo : EIATTR_FRAME_SIZE
	.align		4
.L_4:
        /*0018*/ 	.byte	0x04, 0x11
        /*001a*/ 	.short	(.L_6 - .L_5)
	.align		4
.L_5:
        /*001c*/ 	.word	index@(triton_poi_fused_add_convolution_mul_tanh_6)
        /*0020*/ 	.word	0x00000000


	//----- nvinfo : EIATTR_MIN_STACK_SIZE
	.align		4
.L_6:
        /*0024*/ 	.byte	0x04, 0x12
        /*0026*/ 	.short	(.L_8 - .L_7)
	.align		4
.L_7:
        /*0028*/ 	.word	index@(triton_poi_fused_add_convolution_mul_tanh_6)
        /*002c*/ 	.word	0x00000000
.L_8:


//--------------------- .nv.info.triton_poi_fused_add_convolution_mul_tanh_6 --------------------------
	.section	.nv.info.triton_poi_fused_add_convolution_mul_tanh_6,"",@"SHT_CUDA_INFO"
	.sectionflags	@""
	.align	4


	//----- nvinfo : EIATTR_CUDA_API_VERSION
	.align		4
        /*0000*/ 	.byte	0x04, 0x37
        /*0002*/ 	.short	(.L_10 - .L_9)
.L_9:
        /*0004*/ 	.word	0x0000007c


	//----- nvinfo : EIATTR_KPARAM_INFO
	.align		4
.L_10:
        /*0008*/ 	.byte	0x04, 0x17
        /*000a*/ 	.short	(.L_12 - .L_11)
.L_11:
        /*000c*/ 	.word	0x00000000
        /*0010*/ 	.short	0x0004
        /*0012*/ 	.short	0x0020
        /*0014*/ 	.byte	0x00, 0xf0, 0x11, 0x00


	//----- nvinfo : EIATTR_KPARAM_INFO
	.align		4
.L_12:
        /*0018*/ 	.byte	0x04, 0x17
        /*001a*/ 	.short	(.L_14 - .L_13)
.L_13:
        /*001c*/ 	.word	0x00000000
        /*0020*/ 	.short	0x0003
        /*0022*/ 	.short	0x0018
        /*0024*/ 	.byte	0x00, 0xf4, 0x21, 0x00


	//----- nvinfo : EIATTR_KPARAM_INFO
	.align		4
.L_14:
        /*0028*/ 	.byte	0x04, 0x17
        /*002a*/ 	.short	(.L_16 - .L_15)
.L_15:
        /*002c*/ 	.word	0x00000000
        /*0030*/ 	.short	0x0002
        /*0032*/ 	.short	0x0010
        /*0034*/ 	.byte	0x00, 0xf4, 0x21, 0x00


	//----- nvinfo : EIATTR_KPARAM_INFO
	.align		4
.L_16:
        /*0038*/ 	.byte	0x04, 0x17
        /*003a*/ 	.short	(.L_18 - .L_17)
.L_17:
        /*003c*/ 	.word	0x00000000
        /*0040*/ 	.short	0x0001
        /*0042*/ 	.short	0x0008
        /*0044*/ 	.byte	0x00, 0xf4, 0x21, 0x00


	//----- nvinfo : EIATTR_KPARAM_INFO
	.align		4
.L_18:
        /*0048*/ 	.byte	0x04, 0x17
        /*004a*/ 	.short	(.L_20 - .L_19)
.L_19:
        /*004c*/ 	.word	0x00000000
        /*0050*/ 	.short	0x0000
        /*0052*/ 	.short	0x0000
        /*0054*/ 	.byte	0x00, 0xf4, 0x21, 0x00


	//----- nvinfo : EIATTR_SPARSE_MMA_MASK
	.align		4
.L_20:
        /*0058*/ 	.byte	0x03, 0x50
        /*005a*/ 	.short	0x0000


	//----- nvinfo : EIATTR_MAXREG_COUNT
	.align		4
        /*005c*/ 	.byte	0x03, 0x1b
        /*005e*/ 	.short	0x00ff


	//----- nvinfo : EIATTR_EXIT_INSTR_OFFSETS
	.align		4
        /*0060*/ 	.byte	0x04, 0x1c
        /*0062*/ 	.short	(.L_22 - .L_21)


	//   ....[0]....
.L_21:
        /*0064*/ 	.word	0x00000520


	//   ....[1]....
        /*0068*/ 	.word	0x00000540


	//----- nvinfo : EIATTR_REQNTID
	.align		4
.L_22:
        /*006c*/ 	.byte	0x04, 0x10
        /*006e*/ 	.short	(.L_24 - .L_23)
.L_23:
        /*0070*/ 	.word	0x00000080
        /*0074*/ 	.word	0x00000001
        /*0078*/ 	.word	0x00000001


	//----- nvinfo : EIATTR_CRS_STACK_SIZE
	.align		4
.L_24:
        /*007c*/ 	.byte	0x04, 0x1e
        /*007e*/ 	.short	(.L_26 - .L_25)
.L_25:
        /*0080*/ 	.word	0x00000000


	//----- nvinfo : EIATTR_CBANK_PARAM_SIZE
	.align		4
.L_26:
        /*0084*/ 	.byte	0x03, 0x19
        /*0086*/ 	.short	0x0024


	//----- nvinfo : EIATTR_PARAM_CBANK
	.align		4
        /*0088*/ 	.byte	0x04, 0x0a
        /*008a*/ 	.short	(.L_28 - .L_27)
	.align		4
.L_27:
        /*008c*/ 	.word	index@(.nv.constant0.triton_poi_fused_add_convolution_mul_tanh_6)
        /*0090*/ 	.short	0x0210
        /*0092*/ 	.short	0x0024


	//----- nvinfo : EIATTR_SW_WAR
	.align		4
.L_28:
        /*0094*/ 	.byte	0x04, 0x36
        /*0096*/ 	.short	(.L_30 - .L_29)
.L_29:
        /*0098*/ 	.word	0x00000008
.L_30:


//--------------------- .nv.callgraph             --------------------------
	.section	.nv.callgraph,"",@"SHT_CUDA_CALLGRAPH"
	.align	4
	.sectionentsize	8
	.align		4
        /*0000*/ 	.word	0x00000000
	.align		4
        /*0004*/ 	.word	0xffffffff
	.align		4
        /*0008*/ 	.word	0x00000000
	.align		4
        /*000c*/ 	.word	0xfffffffe
	.align		4
        /*0010*/ 	.word	0x00000000
	.align		4
        /*0014*/ 	.word	0xfffffffd
	.align		4
        /*0018*/ 	.word	0x00000000
	.align		4
        /*001c*/ 	.word	0xfffffffc


//--------------------- .nv.constant4             --------------------------
	.section	.nv.constant4,"a",@progbits
	.align	8
	.align		8
.nv.constant4:
        /*0000*/ 	.dword	_$_str


//--------------------- .text.triton_poi_fused_add_convolution_mul_tanh_6 --------------------------
	.section	.text.triton_poi_fused_add_convolution_mul_tanh_6,"ax",@progbits
	.align	128
        .global         triton_poi_fused_add_convolution_mul_tanh_6
        .type           triton_poi_fused_add_convolution_mul_tanh_6,@function
        .size           triton_poi_fused_add_convolution_mul_tanh_6,(.L_x_7 - triton_poi_fused_add_convolution_mul_tanh_6)
        .other          triton_poi_fused_add_convolution_mul_tanh_6,@"STO_CUDA_ENTRY STV_DEFAULT"
triton_poi_fused_add_convolution_mul_tanh_6:
.text.triton_poi_fused_add_convolution_mul_tanh_6:
[----:B------:R-:W0:Y:S02]  /*0000*/  LDC R1, c[0x0][0x28] ;  /* 0x00000a00ff017b82 */ /* 0x000e240000000800 */
[----:B------:R-:W1:Y:S01]  /*0010*/  S2R R0, SR_TID.X ;  /* 0x0000000000007919 */ /* 0x000e620000002100 */
[----:B------:R-:W2:Y:S01]  /*0020*/  LDC.64 R10, c[0x0][0x218] ;  /* 0x00008600ff0a7b82 */ /* 0x000ea20000000a00 */
[----:B------:R-:W-:Y:S01]  /*0030*/  CS2R R8, SRZ ;  /* 0x0000000000087805 */ /* 0x000fe2000001ff00 */
[----:B------:R-:W-:Y:S01]  /*0040*/  ULDC.64 UR4, c[0x0][0x208] ;  /* 0x0000820000047ab9 */ /* 0x000fe20000000a00 */
[----:B------:R-:W3:Y:S05]  /*0050*/  S2R R5, SR_CTAID.X ;  /* 0x0000000000057919 */ /* 0x000eea0000002500 */
[----:B------:R-:W4:Y:S01]  /*0060*/  LDC.64 R12, c[0x0][0x220] ;  /* 0x00008800ff0c7b82 */ /* 0x000f220000000a00 */
[----:B-1----:R-:W-:-:S02]  /*0070*/  SHF.L.U32 R0, R0, 0x1, RZ ;  /* 0x0000000100007819 */ /* 0x002fc400000006ff */
[----:B---3--:R-:W-:Y:S02]  /*0080*/  SHF.R.S32.HI R3, RZ, 0x17, R5 ;  /* 0x00000017ff037819 */ /* 0x008fe40000011405 */
[----:B------:R-:W-:Y:S02]  /*0090*/  LOP3.LUT R0, R0, 0xfe, RZ, 0xc0, !PT ;  /* 0x000000fe00007812 */ /* 0x000fe400078ec0ff */
[----:B------:R-:W-:Y:S02]  /*00a0*/  SGXT R3, R3, 0x1 ;  /* 0x000000010303781a */ /* 0x000fe40000000200 */
[----:B------:R-:W-:Y:S02]  /*00b0*/  LEA R2, R5, R0, 0x8 ;  /* 0x0000000005027211 */ /* 0x000fe400078e40ff */
[----:B------:R-:W1:Y:S02]  /*00c0*/  LDC.64 R4, c[0x0][0x210] ;  /* 0x00008400ff047b82 */ /* 0x000e640000000a00 */
[----:B------:R-:W-:-:S02]  /*00d0*/  LEA.HI R3, R3, R2, RZ, 0x4 ;  /* 0x0000000203037211 */ /* 0x000fc400078f20ff */
[----:B------:R-:W-:Y:S02]  /*00e0*/  ISETP.GE.AND P0, PT, R2, 0x100, PT ;  /* 0x000001000200780c */ /* 0x000fe40003f06270 */
[----:B------:R-:W-:-:S04]  /*00f0*/  SHF.R.S32.HI R3, RZ, 0x4, R3 ;  /* 0x00000004ff037819 */ /* 0x000fc80000011403 */
[----:B------:R-:W-:-:S04]  /*0100*/  LEA.HI R0, R3, R3, RZ, 0x2 ;  /* 0x0000000303007211 */ /* 0x000fc800078f10ff */
[----:B------:R-:W-:-:S04]  /*0110*/  LOP3.LUT R0, R0, 0xfffffffc, RZ, 0xc0, !PT ;  /* 0xfffffffc00007812 */ /* 0x000fc800078ec0ff */
[----:B------:R-:W-:-:S05]  /*0120*/  IADD3 R3, R3, -R0, RZ ;  /* 0x8000000003037210 */ /* 0x000fca0007ffe0ff */
[----:B--2---:R-:W-:Y:S01]  /*0130*/  IMAD.WIDE R10, R3, 0x4, R10 ;  /* 0x00000004030a7825 */ /* 0x004fe200078e020a */
[----:B------:R-:W-:-:S03]  /*0140*/  HFMA2.MMA R3, -RZ, RZ, 0, 0 ;  /* 0x00000000ff037435 */ /* 0x000fc600000001ff */
[----:B-1----:R-:W-:-:S05]  /*0150*/  IMAD.WIDE R4, R2, 0x4, R4 ;  /* 0x0000000402047825 */ /* 0x002fca00078e0204 */
[----:B------:R-:W2:Y:S04]  /*0160*/  @!P0 LDG.E.64 R8, desc[UR4][R4.64] ;  /* 0x0000000404088981 */ /* 0x000ea8000c1e1b00 */
[----:B------:R-:W2:Y:S01]  /*0170*/  @!P0 LDG.E.EL R3, desc[UR4][R10.64] ;  /* 0x000000040a038981 */ /* 0x000ea2000c2e1900 */
[----:B------:R-:W-:Y:S02]  /*0180*/  MOV R0, RZ ;  /* 0x000000ff00007202 */ /* 0x000fe40000000f00 */
[----:B------:R-:W-:Y:S01]  /*0190*/  CS2R R6, SRZ ;  /* 0x0000000000067805 */ /* 0x000fe2000001ff00 */
[----:B----4-:R-:W-:-:S03]  /*01a0*/  IMAD.WIDE R12, R2, 0x4, R12 ;  /* 0x00000004020c7825 */ /* 0x010fc600078e020c */
[----:B------:R-:W3:Y:S04]  /*01b0*/  @!P0 LDG.E.EL R0, desc[UR4][R10.64] ;  /* 0x000000040a008981 */ /* 0x000ee8000c2e1900 */
[----:B------:R1:W5:Y:S01]  /*01c0*/  @!P0 LDG.E.64 R6, desc[UR4][R12.64] ;  /* 0x000000040c068981 */ /* 0x000362000c1e1b00 */
[----:B------:R-:W-:Y:S01]  /*01d0*/  BSSY B0, `(.L_x_0) ;  /* 0x0000017000007945 */ /* 0x000fe20003800000 */
[----:B--2---:R-:W-:-:S04]  /*01e0*/  FADD R8, R3, R8 ;  /* 0x0000000803087221 */ /* 0x004fc80000000000 */
[----:B------:R-:W-:Y:S01]  /*01f0*/  FADD.FTZ R14, |R8|, -RZ ;  /* 0x800000ff080e7221 */ /* 0x000fe20000010200 */
[----:B---3--:R-:W-:-:S04]  /*0200*/  FADD R9, R0, R9 ;  /* 0x0000000900097221 */ /* 0x008fc80000000000 */
[----:B------:R-:W-:-:S13]  /*0210*/  FSETP.GE.AND P1, PT, R14, 0.60000002384185791016, PT ;  /* 0x3f19999a0e00780b */ /* 0x000fda0003f26000 */
[----:B-1----:R-:W-:Y:S05]  /*0220*/  @!P1 BRA `(.L_x_1) ;  /* 0x0000000000289947 */ /* 0x002fea0003800000 */
[C---:B------:R-:W-:Y:S01]  /*0230*/  FMUL R0, R14.reuse, 2.8853900432586669922 ;  /* 0x4038aa3b0e007820 */ /* 0x040fe20000400000 */
[----:B------:R-:W-:Y:S02]  /*0240*/  MOV R3, 0x3f800000 ;  /* 0x3f80000000037802 */ /* 0x000fe40000000f00 */
[----:B------:R-:W-:-:S03]  /*0250*/  FSETP.GE.AND P1, PT, R14, 9.010913848876953125, PT ;  /* 0x41102cb40e00780b */ /* 0x000fc60003f26000 */
[----:B------:R-:W1:Y:S02]  /*0260*/  MUFU.EX2 R0, R0 ;  /* 0x0000000000007308 */ /* 0x000e640000000800 */
[----:B-1----:R-:W-:-:S06]  /*0270*/  FADD R10, R0, 1 ;  /* 0x3f800000000a7421 */ /* 0x002fcc0000000000 */
[----:B------:R-:W1:Y:S02]  /*0280*/  MUFU.RCP R10, R10 ;  /* 0x0000000a000a7308 */ /* 0x000e640000001000 */
[----:B-1----:R-:W-:-:S05]  /*0290*/  FFMA.FTZ R3, R10, -2, R3 ;  /* 0xc00000000a037823 */ /* 0x002fca0000010003 */
[----:B------:R-:W-:-:S04]  /*02a0*/  FSEL R3, R3, 1, !P1 ;  /* 0x3f80000003037808 */ /* 0x000fc80004800000 */
[----:B------:R-:W-:Y:S01]  /*02b0*/  LOP3.LUT R3, R3, 0x80000000, R8, 0xf8, !PT ;  /* 0x8000000003037812 */ /* 0x000fe200078ef808 */
[----:B------:R-:W-:Y:S06]  /*02c0*/  BRA `(.L_x_2) ;  /* 0x00000000001c7947 */ /* 0x000fec0003800000 */
.L_x_1:
[----:B------:R-:W-:Y:S01]  /*02d0*/  MOV R0, 0x3c80f082 ;  /* 0x3c80f08200007802 */ /* 0x000fe20000000f00 */
[----:B------:R-:W-:-:S04]  /*02e0*/  FMUL R3, R8, R8 ;  /* 0x0000000808037220 */ /* 0x000fc80000400000 */
[----:B------:R-:W-:-:S04]  /*02f0*/  FFMA.FTZ R0, R3, R0, -0.052303962409496307373 ;  /* 0xbd563cae03007423 */ /* 0x000fc80000010000 */
[----:B------:R-:W-:-:S04]  /*0300*/  FFMA.FTZ R0, R3, R0, 0.1331529766321182251 ;  /* 0x3e08594103007423 */ /* 0x000fc80000010000 */
[----:B------:R-:W-:-:S04]  /*0310*/  FFMA.FTZ R0, R3, R0, -0.33332768082618713379 ;  /* 0xbeaaa9ed03007423 */ /* 0x000fc80000010000 */
[----:B------:R-:W-:-:S04]  /*0320*/  FFMA.FTZ R3, R3, R0, RZ ;  /* 0x0000000003037223 */ /* 0x000fc800000100ff */
[----:B------:R-:W-:-:S07]  /*0330*/  FFMA.FTZ R3, R8, R3, R8 ;  /* 0x0000000308037223 */ /* 0x000fce0000010008 */
.L_x_2:
[----:B------:R-:W-:Y:S05]  /*0340*/  BSYNC B0 ;  /* 0x0000000000007941 */ /* 0x000fea0003800000 */
.L_x_0:
[----:B------:R-:W-:Y:S01]  /*0350*/  FADD.FTZ R12, |R9|, -RZ ;  /* 0x800000ff090c7221 */ /* 0x000fe20000010200 */
[----:B------:R-:W-:Y:S01]  /*0360*/  BSSY B0, `(.L_x_3) ;  /* 0x0000015000007945 */ /* 0x000fe20003800000 */
[----:B------:R-:W-:-:S03]  /*0370*/  SHF.R.S32.HI R13, RZ, 0x1f, R2 ;  /* 0x0000001fff0d7819 */ /* 0x000fc60000011402 */
[----:B------:R-:W-:-:S13]  /*0380*/  FSETP.GE.AND P1, PT, R12, 0.60000002384185791016, PT ;  /* 0x3f19999a0c00780b */ /* 0x000fda0003f26000 */
[----:B------:R-:W-:Y:S05]  /*0390*/  @!P1 BRA `(.L_x_4) ;  /* 0x0000000000289947 */ /* 0x000fea0003800000 */
[C---:B------:R-:W-:Y:S01]  /*03a0*/  FMUL R10, R12.reuse, 2.8853900432586669922 ;  /* 0x4038aa3b0c0a7820 */ /* 0x040fe20000400000 */
[----:B------:R-:W-:Y:S01]  /*03b0*/  HFMA2.MMA R0, -RZ, RZ, 1.875, 0 ;  /* 0x3f800000ff007435 */ /* 0x000fe200000001ff */
[----:B------:R-:W-:-:S04]  /*03c0*/  FSETP.GE.AND P1, PT, R12, 9.010913848876953125, PT ;  /* 0x41102cb40c00780b */ /* 0x000fc80003f26000 */
[----:B------:R-:W1:Y:S02]  /*03d0*/  MUFU.EX2 R10, R10 ;  /* 0x0000000a000a7308 */ /* 0x000e640000000800 */
[----:B-1----:R-:W-:-:S06]  /*03e0*/  FADD R11, R10, 1 ;  /* 0x3f8000000a0b7421 */ /* 0x002fcc0000000000 */
[----:B------:R-:W1:Y:S02]  /*03f0*/  MUFU.RCP R11, R11 ;  /* 0x0000000b000b7308 */ /* 0x000e640000001000 */
[----:B-1----:R-:W-:-:S05]  /*0400*/  FFMA.FTZ R0, R11, -2, R0 ;  /* 0xc00000000b007823 */ /* 0x002fca0000010000 */
[----:B------:R-:W-:-:S04]  /*0410*/  FSEL R0, R0, 1, !P1 ;  /* 0x3f80000000007808 */ /* 0x000fc80004800000 */
[----:B------:R-:W-:Y:S01]  /*0420*/  LOP3.LUT R0, R0, 0x80000000, R9, 0xf8, !PT ;  /* 0x8000000000007812 */ /* 0x000fe200078ef809 */
[----:B------:R-:W-:Y:S06]  /*0430*/  BRA `(.L_x_5) ;  /* 0x00000000001c7947 */ /* 0x000fec0003800000 */
.L_x_4:
[----:B------:R-:W-:Y:S01]  /*0440*/  MOV R0, 0x3c80f082 ;  /* 0x3c80f08200007802 */ /* 0x000fe20000000f00 */
[----:B------:R-:W-:-:S04]  /*0450*/  FMUL R11, R9, R9 ;  /* 0x00000009090b7220 */ /* 0x000fc80000400000 */
[----:B------:R-:W-:-:S04]  /*0460*/  FFMA.FTZ R0, R11, R0, -0.052303962409496307373 ;  /* 0xbd563cae0b007423 */ /* 0x000fc80000010000 */
[----:B------:R-:W-:-:S04]  /*0470*/  FFMA.FTZ R0, R11, R0, 0.1331529766321182251 ;  /* 0x3e0859410b007423 */ /* 0x000fc80000010000 */
[----:B------:R-:W-:-:S04]  /*0480*/  FFMA.FTZ R0, R11, R0, -0.33332768082618713379 ;  /* 0xbeaaa9ed0b007423 */ /* 0x000fc80000010000 */
[----:B------:R-:W-:-:S04]  /*0490*/  FFMA.FTZ R0, R11, R0, RZ ;  /* 0x000000000b007223 */ /* 0x000fc800000100ff */
[----:B------:R-:W-:-:S07]  /*04a0*/  FFMA.FTZ R0, R9, R0, R9 ;  /* 0x0000000009007223 */ /* 0x000fce0000010009 */
.L_x_5:
[----:B------:R-:W-:Y:S05]  /*04b0*/  BSYNC B0 ;  /* 0x0000000000007941 */ /* 0x000fea0003800000 */
.L_x_3:
[----:B------:R-:W-:Y:S01]  /*04c0*/  ULDC.64 UR6, c[0x0][0x228] ;  /* 0x00008a0000067ab9 */ /* 0x000fe20000000a00 */
[----:B------:R1:W-:Y:S01]  /*04d0*/  @!P0 STG.E.64 desc[UR4][R4.64], R8 ;  /* 0x0000000804008986 */ /* 0x0003e2000c101b04 */
[----:B------:R-:W-:Y:S01]  /*04e0*/  LEA R10, P1, R2, UR6, 0x2 ;  /* 0x00000006020a7c11 */ /* 0x000fe2000f8210ff */
[----:B-----5:R-:W-:Y:S01]  /*04f0*/  FADD R6, R3, R6 ;  /* 0x0000000603067221 */ /* 0x020fe20000000000 */
[----:B------:R-:W-:Y:S02]  /*0500*/  FADD R7, R0, R7 ;  /* 0x0000000700077221 */ /* 0x000fe40000000000 */
[----:B------:R-:W-:Y:S01]  /*0510*/  LEA.HI.X R11, R2, UR7, R13, 0x2, P1 ;  /* 0x00000007020b7c11 */ /* 0x000fe200088f140d */
[----:B------:R-:W-:Y:S08]  /*0520*/  @P0 EXIT ;  /* 0x000000000000094d */ /* 0x000ff00003800000 */
[----:B------:R-:W-:Y:S01]  /*0530*/  STG.E.64 desc[UR4][R10.64], R6 ;  /* 0x000000060a007986 */ /* 0x000fe2000c101b04 */
[----:B------:R-:W-:Y:S05]  /*0540*/  EXIT ;  /* 0x000000000000794d */ /* 0x000fea0003800000 */
.L_x_6:
[----:B------:R-:W-:-:S00]  /*0550*/  BRA `(.L_x_6) ;  /* 0xfffffffc00fc7947 */ /* 0x000fc0000383ffff */
[----:B------:R-:W-:-:S00]  /*0560*/  NOP ;  /* 0x0000000000007918 */ /* 0x000fc00000000000 */
        /* <DEDUP_REMOVED lines=9> */
.L_x_7:


//--------------------- .nv.global.init           --------------------------
	.section	.nv.global.init,"aw",@progbits
.nv.global.init:
	.type		_$_str,@object
	.size		_$_str,(.L_0 - _$_str)
_$_str:
        /*0000*/ 	.byte	0x5f, 0x5f, 0x43, 0x55, 0x44, 0x41, 0x5f, 0x46, 0x54, 0x5a, 0x00
.L_0:


//--------------------- .nv.constant0.triton_poi_fused_add_convolution_mul_tanh_6 --------------------------
	.section	.nv.constant0.triton_poi_fused_add_convolution_mul_tanh_6,"a",@progbits
	.sectionflags	@""
	.align	4
.nv.constant0.triton_poi_fused_add_convolution_mul_tanh_6:
	.zero		564
